//
// Generated by NVIDIA NVVM Compiler
//
// Compiler Build ID: CL-36424714
// Cuda compilation tools, release 13.0, V13.0.88
// Based on NVVM 20.0.0
//

.version 9.0
.target sm_100
.address_size 64

	// .globl	_Z16reciprocalKernelPfS_j

.visible .entry _Z16reciprocalKernelPfS_j(
	.param .u64 .ptr .align 1 _Z16reciprocalKernelPfS_j_param_0,
	.param .u64 .ptr .align 1 _Z16reciprocalKernelPfS_j_param_1,
	.param .u32 _Z16reciprocalKernelPfS_j_param_2
)
{
	.reg .pred 	%p<3>;
	.reg .b32 	%r<8>;
	.reg .b32 	%f<11>;
	.reg .b64 	%rd<10>;

	ld.param.u64 	%rd3, [_Z16reciprocalKernelPfS_j_param_0];
	ld.param.u64 	%rd4, [_Z16reciprocalKernelPfS_j_param_1];
	ld.param.u32 	%r2, [_Z16reciprocalKernelPfS_j_param_2];
	cvta.to.global.u64 	%rd1, %rd4;
	cvta.to.global.u64 	%rd2, %rd3;
	mov.u32 	%r3, %ctaid.x;
	mov.u32 	%r4, %ntid.x;
	mov.u32 	%r5, %tid.x;
	mad.lo.s32 	%r1, %r3, %r4, %r5;
	setp.ne.s32 	%p1, %r1, 0;
	@%p1 bra 	$L__BB0_2;
	ld.global.f32 	%f9, [%rd1];
	add.f32 	%f10, %f9, 0f3BA3D70B;
	st.global.f32 	[%rd2], %f10;
	bra.uni 	$L__BB0_4;
$L__BB0_2:
	add.s32 	%r6, %r2, -1;
	setp.ge.u32 	%p2, %r1, %r6;
	@%p2 bra 	$L__BB0_4;
	mul.wide.u32 	%rd5, %r1, 4;
	add.s64 	%rd6, %rd2, %rd5;
	ld.global.f32 	%f1, [%rd6];
	add.s64 	%rd7, %rd1, %rd5;
	ld.global.f32 	%f2, [%rd7+4];
	ld.global.f32 	%f3, [%rd7];
	add.f32 	%f4, %f3, %f3;
	sub.f32 	%f5, %f2, %f4;
	add.s32 	%r7, %r1, -1;
	mul.wide.u32 	%rd8, %r7, 4;
	add.s64 	%rd9, %rd1, %rd8;
	ld.global.f32 	%f6, [%rd9];
	add.f32 	%f7, %f6, %f5;
	fma.rn.f32 	%f8, %f7, 0f3DCCCCCE, %f1;
	st.global.f32 	[%rd7], %f8;
$L__BB0_4:
	ret;

}


// ===== COMPILED SASS (sm_100) =====

	.target	sm_100

	.elftype	@"ET_EXEC"


//--------------------- .note.nv.tkinfo           --------------------------
	.section	.note.nv.tkinfo,"",@"SHT_NOTE"
	.sectionflags	@"SHF_NOTE_NV_TKINFO"
	.tkinfo
        /*0018*/ 	.word	0x00000002
        /*0030*/ 	.string	""
        /*0030*/ 	.string	"ptxas"
        /*0030*/ 	.string	"Cuda compilation tools, release 13.0, V13.0.88"
        /*0030*/ 	.string	"Build cuda_13.0.r13.0/compiler.36424714_0"
        /*0030*/ 	.string	"-arch sm_100 -m 64 "



//--------------------- .note.nv.cuinfo           --------------------------
	.section	.note.nv.cuinfo,"",@"SHT_NOTE"
	.sectionflags	@"SHF_NOTE_NV_CUINFO"
        /*0018*/ 	.short	0x0002
        /*001a*/ 	.short	0x0064
        /*001c*/ 	.short	0x0082
	.zero		2


//--------------------- .nv.info                  --------------------------
	.section	.nv.info,"",@"SHT_CUDA_INFO"
	.align	4


	//----- nvinfo : EIATTR_REGCOUNT
	.align		4
        /*0000*/ 	.byte	0x04, 0x2f
        /*0002*/ 	.short	(.L_1 - .L_0)
	.align		4
.L_0:
        /*0004*/ 	.word	index@(_Z16reciprocalKernelPfS_j)
        /*0008*/ 	.word	0x0000000e


	//----- nvinfo : EIATTR_FRAME_SIZE
	.align		4
.L_1:
        /*000c*/ 	.byte	0x04, 0x11
        /*000e*/ 	.short	(.L_3 - .L_2)
	.align		4
.L_2:
        /*0010*/ 	.word	index@(_Z16reciprocalKernelPfS_j)
        /*0014*/ 	.word	0x00000000


	//----- nvinfo : EIATTR_MIN_STACK_SIZE
	.align		4
.L_3:
        /*0018*/ 	.byte	0x04, 0x12
        /*001a*/ 	.short	(.L_5 - .L_4)
	.align		4
.L_4:
        /*001c*/ 	.word	index@(_Z16reciprocalKernelPfS_j)
        /*0020*/ 	.word	0x00000000
.L_5:


//--------------------- .nv.compat                --------------------------
	.section	.nv.compat,"",@"SHT_CUDA_COMPAT_INFO"
	.align	4
        /*0000*/ 	.byte	0x02, 0x09, 0x00, 0x00, 0x02, 0x02, 0x01, 0x00, 0x02, 0x05, 0x05, 0x00, 0x03, 0x07, 0x01, 0x01
        /*0010*/ 	.byte	0x02, 0x03, 0x00, 0x00, 0x02, 0x06, 0x01, 0x00, 0x04, 0x0b, 0x08, 0x00, 0x09, 0x00, 0x00, 0x00
        /*0020*/ 	.byte	0x00, 0x00, 0x00, 0x00


//--------------------- .nv.info._Z16reciprocalKernelPfS_j --------------------------
	.section	.nv.info._Z16reciprocalKernelPfS_j,"",@"SHT_CUDA_INFO"
	.sectionflags	@""
	.align	4


	//----- nvinfo : EIATTR_CUDA_API_VERSION
	.align		4
        /*0000*/ 	.byte	0x04, 0x37
        /*0002*/ 	.short	(.L_7 - .L_6)
.L_6:
        /*0004*/ 	.word	0x00000082


	//----- nvinfo : EIATTR_KPARAM_INFO
	.align		4
.L_7:
        /*0008*/ 	.byte	0x04, 0x17
        /*000a*/ 	.short	(.L_9 - .L_8)
.L_8:
        /*000c*/ 	.word	0x00000000
        /*0010*/ 	.short	0x0002
        /*0012*/ 	.short	0x0010
        /*0014*/ 	.byte	0x00, 0xf0, 0x11, 0x00


	//----- nvinfo : EIATTR_KPARAM_INFO
	.align		4
.L_9:
        /*0018*/ 	.byte	0x04, 0x17
        /*001a*/ 	.short	(.L_11 - .L_10)
.L_10:
        /*001c*/ 	.word	0x00000000
        /*0020*/ 	.short	0x0001
        /*0022*/ 	.short	0x0008
        /*0024*/ 	.byte	0x00, 0xf5, 0x21, 0x00


	//----- nvinfo : EIATTR_KPARAM_INFO
	.align		4
.L_11:
        /*0028*/ 	.byte	0x04, 0x17
        /*002a*/ 	.short	(.L_13 - .L_12)
.L_12:
        /*002c*/ 	.word	0x00000000
        /*0030*/ 	.short	0x0000
        /*0032*/ 	.short	0x0000
        /*0034*/ 	.byte	0x00, 0xf5, 0x21, 0x00


	//----- nvinfo : EIATTR_SPARSE_MMA_MASK
	.align		4
.L_13:
        /*0038*/ 	.byte	0x03, 0x50
        /*003a*/ 	.short	0x0000


	//----- nvinfo : EIATTR_MAXREG_COUNT
	.align		4
        /*003c*/ 	.byte	0x03, 0x1b
        /*003e*/ 	.short	0x00ff


	//----- nvinfo : EIATTR_MERCURY_ISA_VERSION
	.align		4
        /*0040*/ 	.byte	0x03, 0x5f
        /*0042*/ 	.short	0x0101


	//----- nvinfo : EIATTR_VRC_CTA_INIT_COUNT
	.align		4
        /*0044*/ 	.byte	0x02, 0x4a
	.zero		1
	.zero		1


	//----- nvinfo : EIATTR_EXIT_INSTR_OFFSETS
	.align		4
        /*0048*/ 	.byte	0x04, 0x1c
        /*004a*/ 	.short	(.L_15 - .L_14)


	//   ....[0]....
.L_14:
        /*004c*/ 	.word	0x000000d0


	//   ....[1]....
        /*0050*/ 	.word	0x00000110


	//   ....[2]....
        /*0054*/ 	.word	0x00000210


	//----- nvinfo : EIATTR_CRS_STACK_SIZE
	.align		4
.L_15:
        /*0058*/ 	.byte	0x04, 0x1e
        /*005a*/ 	.short	(.L_17 - .L_16)
.L_16:
        /*005c*/ 	.word	0x00000000


	//----- nvinfo : EIATTR_CBANK_PARAM_SIZE
	.align		4
.L_17:
        /*0060*/ 	.byte	0x03, 0x19
        /*0062*/ 	.short	0x0014


	//----- nvinfo : EIATTR_PARAM_CBANK
	.align		4
        /*0064*/ 	.byte	0x04, 0x0a
        /*0066*/ 	.short	(.L_19 - .L_18)
	.align		4
.L_18:
        /*0068*/ 	.word	index@(.nv.constant0._Z16reciprocalKernelPfS_j)
        /*006c*/ 	.short	0x0380
        /*006e*/ 	.short	0x0014


	//----- nvinfo : EIATTR_SW_WAR
	.align		4
.L_19:
        /*0070*/ 	.byte	0x04, 0x36
        /*0072*/ 	.short	(.L_21 - .L_20)
.L_20:
        /*0074*/ 	.word	0x00000008
.L_21:


//--------------------- .nv.callgraph             --------------------------
	.section	.nv.callgraph,"",@"SHT_CUDA_CALLGRAPH"
	.align	4
	.sectionentsize	8
	.align		4
        /*0000*/ 	.word	0x00000000
	.align		4
        /*0004*/ 	.word	0xffffffff
	.align		4
        /*0008*/ 	.word	0x00000000
	.align		4
        /*000c*/ 	.word	0xfffffffe
	.align		4
        /*0010*/ 	.word	0x00000000
	.align		4
        /*0014*/ 	.word	0xfffffffd
	.align		4
        /*0018*/ 	.word	0x00000000
	.align		4
        /*001c*/ 	.word	0xfffffffc


//--------------------- .text._Z16reciprocalKernelPfS_j --------------------------
	.section	.text._Z16reciprocalKernelPfS_j,"ax",@progbits
	.align	128
        .global         _Z16reciprocalKernelPfS_j
        .type           _Z16reciprocalKernelPfS_j,@function
        .size           _Z16reciprocalKernelPfS_j,(.L_x_2 - _Z16reciprocalKernelPfS_j)
        .other          _Z16reciprocalKernelPfS_j,@"STO_CUDA_ENTRY STV_DEFAULT"
_Z16reciprocalKernelPfS_j:
.text._Z16reciprocalKernelPfS_j:
[----:B------:R-:W-:Y:S01]  /*0000*/  LDC R1, c[0x0][0x37c] ;  /* 0x0000df00ff017b82 */ /* 0x000fe20000000800 */
[----:B------:R-:W0:Y:S07]  /*0010*/  S2R R0, SR_TID.X ;  /* 0x0000000000007919 */ /* 0x000e2e0000002100 */
[----:B------:R-:W0:Y:S01]  /*0020*/  S2UR UR4, SR_CTAID.X ;  /* 0x00000000000479c3 */ /* 0x000e220000002500 */
[----:B------:R-:W1:Y:S07]  /*0030*/  LDCU.64 UR6, c[0x0][0x358] ;  /* 0x00006b00ff0677ac */ /* 0x000e6e0008000a00 */
[----:B------:R-:W0:Y:S02]  /*0040*/  LDC R9, c[0x0][0x360] ;  /* 0x0000d800ff097b82 */ /* 0x000e240000000800 */
[----:B0-----:R-:W-:-:S05]  /*0050*/  IMAD R9, R9, UR4, R0 ;  /* 0x0000000409097c24 */ /* 0x001fca000f8e0200 */
[----:B------:R-:W-:-:S13]  /*0060*/  ISETP.NE.AND P0, PT, R9, RZ, PT ;  /* 0x000000ff0900720c */ /* 0x000fda0003f05270 */
[----:B-1----:R-:W-:Y:S05]  /*0070*/  @P0 BRA `(.L_x_0) ;  /* 0x0000000000180947 */ /* 0x002fea0003800000 */
[----:B------:R-:W0:Y:S02]  /*0080*/  LDC.64 R2, c[0x0][0x388] ;  /* 0x0000e200ff027b82 */ /* 0x000e240000000a00 */
[----:B0-----:R-:W2:Y:S06]  /*0090*/  LDG.E R2, desc[UR6][R2.64] ;  /* 0x0000000602027981 */ /* 0x001eac000c1e1900 */
[----:B------:R-:W0:Y:S01]  /*00a0*/  LDC.64 R4, c[0x0][0x380] ;  /* 0x0000e000ff047b82 */ /* 0x000e220000000a00 */
[----:B--2---:R-:W-:-:S05]  /*00b0*/  FADD R7, R2, 0.0050000003539025783539 ;  /* 0x3ba3d70b02077421 */ /* 0x004fca0000000000 */
[----:B0-----:R-:W-:Y:S01]  /*00c0*/  STG.E desc[UR6][R4.64], R7 ;  /* 0x0000000704007986 */ /* 0x001fe2000c101906 */
[----:B------:R-:W-:Y:S05]  /*00d0*/  EXIT ;  /* 0x000000000000794d */ /* 0x000fea0003800000 */
.L_x_0:
[----:B------:R-:W0:Y:S02]  /*00e0*/  LDCU UR4, c[0x0][0x390] ;  /* 0x00007200ff0477ac */ /* 0x000e240008000800 */
[----:B0-----:R-:W-:-:S06]  /*00f0*/  UIADD3 UR4, UPT, UPT, UR4, -0x1, URZ ;  /* 0xffffffff04047890 */ /* 0x001fcc000fffe0ff */
[----:B------:R-:W-:-:S13]  /*0100*/  ISETP.GE.U32.AND P0, PT, R9, UR4, PT ;  /* 0x0000000409007c0c */ /* 0x000fda000bf06070 */
[----:B------:R-:W-:Y:S05]  /*0110*/  @P0 EXIT ;  /* 0x000000000000094d */ /* 0x000fea0003800000 */
[----:B------:R-:W0:Y:S01]  /*0120*/  LDC.64 R6, c[0x0][0x388] ;  /* 0x0000e200ff067b82 */ /* 0x000e220000000a00 */
[----:B------:R-:W-:-:S07]  /*0130*/  IADD3 R11, PT, PT, R9, -0x1, RZ ;  /* 0xffffffff090b7810 */ /* 0x000fce0007ffe0ff */
[----:B------:R-:W1:Y:S01]  /*0140*/  LDC.64 R4, c[0x0][0x380] ;  /* 0x0000e000ff047b82 */ /* 0x000e620000000a00 */
[----:B0-----:R-:W-:-:S05]  /*0150*/  IMAD.WIDE.U32 R2, R9, 0x4, R6 ;  /* 0x0000000409027825 */ /* 0x001fca00078e0006 */
[----:B------:R-:W2:Y:S01]  /*0160*/  LDG.E R8, desc[UR6][R2.64] ;  /* 0x0000000602087981 */ /* 0x000ea2000c1e1900 */
[----:B------:R-:W-:-:S03]  /*0170*/  IMAD.WIDE.U32 R6, R11, 0x4, R6 ;  /* 0x000000040b067825 */ /* 0x000fc600078e0006 */
[----:B------:R-:W3:Y:S01]  /*0180*/  LDG.E R0, desc[UR6][R2.64+0x4] ;  /* 0x0000040602007981 */ /* 0x000ee2000c1e1900 */
[----:B-1----:R-:W-:-:S03]  /*0190*/  IMAD.WIDE.U32 R4, R9, 0x4, R4 ;  /* 0x0000000409047825 */ /* 0x002fc600078e0004 */
[----:B------:R-:W4:Y:S04]  /*01a0*/  LDG.E R7, desc[UR6][R6.64] ;  /* 0x0000000606077981 */ /* 0x000f28000c1e1900 */
[----:B------:R-:W5:Y:S01]  /*01b0*/  LDG.E R4, desc[UR6][R4.64] ;  /* 0x0000000604047981 */ /* 0x000f62000c1e1900 */
[----:B--2---:R-:W-:-:S04]  /*01c0*/  FADD R9, R8, R8 ;  /* 0x0000000808097221 */ /* 0x004fc80000000000 */
[----:B---3--:R-:W-:-:S04]  /*01d0*/  FADD R0, R0, -R9 ;  /* 0x8000000900007221 */ /* 0x008fc80000000000 */
[----:B----4-:R-:W-:-:S04]  /*01e0*/  FADD R9, R0, R7 ;  /* 0x0000000700097221 */ /* 0x010fc80000000000 */
[----:B-----5:R-:W-:-:S05]  /*01f0*/  FFMA R9, R9, 0.10000000894069671631, R4 ;  /* 0x3dccccce09097823 */ /* 0x020fca0000000004 */
[----:B------:R-:W-:Y:S01]  /*0200*/  STG.E desc[UR6][R2.64], R9 ;  /* 0x0000000902007986 */ /* 0x000fe2000c101906 */
[----:B------:R-:W-:Y:S05]  /*0210*/  EXIT ;  /* 0x000000000000794d */ /* 0x000fea0003800000 */
.L_x_1:
[----:B------:R-:W-:-:S00]  /*0220*/  BRA `(.L_x_1) ;  /* 0xfffffffc00fc7947 */ /* 0x000fc0000383ffff */
[----:B------:R-:W-:-:S00]  /*0230*/  NOP ;  /* 0x0000000000007918 */ /* 0x000fc00000000000 */
        /* <DEDUP_REMOVED lines=12> */
.L_x_2:


//--------------------- .nv.shared.reserved.0     --------------------------
	.section	.nv.shared.reserved.0,"aw",@nobits
	.weak		__nv_reservedSMEM_offset_0_alias
	.size		__nv_reservedSMEM_offset_0_alias, 0, 64
	.other		__nv_reservedSMEM_offset_0_alias,@"STO_CUDA_RESERVED_SHARED STV_DEFAULT"
__nv_reservedSMEM_offset_0_alias:
	.zero		0
	.zero		64


//--------------------- .nv.constant0._Z16reciprocalKernelPfS_j --------------------------
	.section	.nv.constant0._Z16reciprocalKernelPfS_j,"a",@progbits
	.sectionflags	@""
	.align	4
.nv.constant0._Z16reciprocalKernelPfS_j:
	.zero		916


//--------------------- SYMBOLS --------------------------

	.type		.nv.reservedSmem.offset0,@object
	.size		.nv.reservedSmem.offset0,0x4
